//
// Generated by NVIDIA NVVM Compiler
//
// Compiler Build ID: CL-36424714
// Cuda compilation tools, release 13.0, V13.0.88
// Based on NVVM 20.0.0
//

.version 9.0
.target sm_100
.address_size 64

	// .globl	_Z18processGenerationsP4cellS0_iii
.extern .shared .align 16 .b8 sharedMemory[];

.visible .entry _Z18processGenerationsP4cellS0_iii(
	.param .u64 .ptr .align 1 _Z18processGenerationsP4cellS0_iii_param_0,
	.param .u64 .ptr .align 1 _Z18processGenerationsP4cellS0_iii_param_1,
	.param .u32 _Z18processGenerationsP4cellS0_iii_param_2,
	.param .u32 _Z18processGenerationsP4cellS0_iii_param_3,
	.param .u32 _Z18processGenerationsP4cellS0_iii_param_4
)
{
	.reg .pred 	%p<52>;
	.reg .b16 	%rs<3>;
	.reg .b32 	%r<98>;
	.reg .b64 	%rd<38>;

	ld.param.u64 	%rd15, [_Z18processGenerationsP4cellS0_iii_param_0];
	ld.param.u64 	%rd16, [_Z18processGenerationsP4cellS0_iii_param_1];
	ld.param.u32 	%r16, [_Z18processGenerationsP4cellS0_iii_param_2];
	ld.param.u32 	%r17, [_Z18processGenerationsP4cellS0_iii_param_3];
	ld.param.u32 	%r18, [_Z18processGenerationsP4cellS0_iii_param_4];
	setp.lt.s32 	%p9, %r18, 1;
	@%p9 bra 	$L__BB0_31;
	mov.u32 	%r20, %ntid.y;
	mov.u32 	%r21, %tid.y;
	mov.u32 	%r22, %ctaid.y;
	mad.lo.s32 	%r23, %r22, %r20, %r21;
	mov.u32 	%r24, %ntid.x;
	mov.u32 	%r25, %tid.x;
	mov.u32 	%r26, %ctaid.x;
	mad.lo.s32 	%r27, %r26, %r24, %r25;
	add.s32 	%r29, %r24, 2;
	cvta.to.global.u64 	%rd36, %rd15;
	cvta.to.global.u64 	%rd37, %rd16;
	setp.lt.s32 	%p10, %r23, %r16;
	setp.lt.s32 	%p11, %r27, %r17;
	and.pred  	%p1, %p10, %p11;
	mad.lo.s32 	%r30, %r29, %r21, %r29;
	add.s32 	%r31, %r30, %r25;
	shl.b32 	%r32, %r31, 3;
	mov.u32 	%r33, sharedMemory;
	add.s32 	%r1, %r33, %r32;
	mul.lo.s32 	%r34, %r17, %r23;
	add.s32 	%r2, %r34, %r27;
	setp.eq.s32 	%p12, %r21, 0;
	setp.ne.s32 	%p13, %r23, 0;
	shl.b32 	%r35, %r25, 3;
	add.s32 	%r3, %r33, %r35;
	sub.s32 	%r36, %r34, %r17;
	add.s32 	%r4, %r36, %r27;
	add.s32 	%r37, %r20, -1;
	setp.eq.s32 	%p15, %r21, %r37;
	add.s32 	%r38, %r16, -1;
	setp.lt.s32 	%p16, %r23, %r38;
	and.pred  	%p2, %p15, %p16;
	add.s32 	%r39, %r30, %r29;
	shl.b32 	%r40, %r39, 3;
	add.s32 	%r5, %r3, %r40;
	shl.b32 	%r41, %r17, 1;
	add.s32 	%r42, %r36, %r41;
	add.s32 	%r6, %r2, %r17;
	setp.eq.s32 	%p18, %r25, 0;
	setp.gt.s32 	%p19, %r27, 0;
	shl.b32 	%r43, %r30, 3;
	add.s32 	%r7, %r33, %r43;
	cvt.s64.s32 	%rd17, %r34;
	cvt.s64.s32 	%rd18, %r27;
	add.s64 	%rd3, %rd18, %rd17;
	add.s32 	%r44, %r24, -1;
	setp.eq.s32 	%p20, %r25, %r44;
	add.s32 	%r45, %r17, -1;
	setp.lt.s32 	%p21, %r27, %r45;
	and.pred  	%p3, %p20, %p21;
	or.b32  	%r46, %r21, %r25;
	setp.eq.s32 	%p22, %r46, 0;
	and.pred  	%p23, %p22, %p13;
	and.pred  	%p4, %p19, %p23;
	shl.b32 	%r47, %r29, 4;
	sub.s32 	%r48, %r40, %r47;
	add.s32 	%r8, %r3, %r48;
	cvt.s64.s32 	%rd19, %r36;
	add.s64 	%rd4, %rd18, %rd19;
	and.pred  	%p24, %p12, %p20;
	and.pred  	%p25, %p24, %p13;
	and.pred  	%p5, %p25, %p21;
	and.pred  	%p26, %p18, %p15;
	and.pred  	%p27, %p19, %p16;
	and.pred  	%p6, %p26, %p27;
	cvt.s64.s32 	%rd20, %r42;
	add.s64 	%rd5, %rd18, %rd20;
	and.pred  	%p7, %p3, %p2;
	and.pred  	%p29, %p13, %p16;
	and.pred  	%p30, %p19, %p29;
	and.pred  	%p8, %p30, %p21;
	add.s32 	%r9, %r18, -1;
	neg.s32 	%r96, %r18;
	mov.b32 	%r97, 0;
	not.pred 	%p31, %p1;
	shl.b64 	%rd27, %rd3, 3;
	shl.b64 	%rd28, %rd4, 3;
	not.pred 	%p40, %p4;
	not.pred 	%p41, %p5;
	shl.b64 	%rd29, %rd5, 3;
	not.pred 	%p42, %p6;
	not.pred 	%p43, %p7;
	not.pred 	%p44, %p8;
$L__BB0_2:
	mov.u64 	%rd7, %rd37;
	@%p31 bra 	$L__BB0_4;
	mul.wide.s32 	%rd21, %r2, 8;
	add.s64 	%rd22, %rd36, %rd21;
	.pragma "used_bytes_mask 1";
	ld.global.u32 	%r49, [%rd22];
	ld.global.u32 	%r50, [%rd22+4];
	st.shared.v2.u32 	[%r1+8], {%r49, %r50};
$L__BB0_4:
	mov.u32 	%r51, %tid.y;
	setp.ne.s32 	%p32, %r51, 0;
	mov.u32 	%r52, %ctaid.y;
	mov.u32 	%r53, %ntid.y;
	mad.lo.s32 	%r54, %r52, %r53, %r51;
	setp.eq.s32 	%p33, %r54, 0;
	or.pred  	%p34, %p32, %p33;
	@%p34 bra 	$L__BB0_6;
	mul.wide.s32 	%rd23, %r4, 8;
	add.s64 	%rd24, %rd36, %rd23;
	.pragma "used_bytes_mask 1";
	ld.global.u32 	%r56, [%rd24];
	ld.global.u32 	%r57, [%rd24+4];
	st.shared.v2.u32 	[%r3+8], {%r56, %r57};
$L__BB0_6:
	not.pred 	%p35, %p2;
	@%p35 bra 	$L__BB0_8;
	mul.wide.s32 	%rd25, %r6, 8;
	add.s64 	%rd26, %rd36, %rd25;
	.pragma "used_bytes_mask 1";
	ld.global.u32 	%r58, [%rd26];
	ld.global.u32 	%r59, [%rd26+4];
	st.shared.v2.u32 	[%r5+8], {%r58, %r59};
$L__BB0_8:
	add.s64 	%rd8, %rd36, %rd27;
	mov.u32 	%r60, %tid.x;
	setp.ne.s32 	%p36, %r60, 0;
	mov.u32 	%r61, %ctaid.x;
	mov.u32 	%r62, %ntid.x;
	mad.lo.s32 	%r63, %r61, %r62, %r60;
	setp.lt.s32 	%p37, %r63, 1;
	or.pred  	%p38, %p36, %p37;
	@%p38 bra 	$L__BB0_10;
	.pragma "used_bytes_mask 1";
	ld.global.u32 	%r64, [%rd8+-8];
	ld.global.u32 	%r65, [%rd8+-4];
	st.shared.v2.u32 	[%r7], {%r64, %r65};
$L__BB0_10:
	not.pred 	%p39, %p3;
	@%p39 bra 	$L__BB0_12;
	.pragma "used_bytes_mask 1";
	ld.global.u32 	%r66, [%rd8+8];
	ld.global.u32 	%r67, [%rd8+12];
	st.shared.v2.u32 	[%r1+16], {%r66, %r67};
$L__BB0_12:
	add.s64 	%rd9, %rd36, %rd28;
	@%p40 bra 	$L__BB0_14;
	.pragma "used_bytes_mask 1";
	ld.global.u32 	%r68, [%rd9+-8];
	ld.global.u32 	%r69, [%rd9+-4];
	st.shared.v2.u32 	[%r8], {%r68, %r69};
$L__BB0_14:
	@%p41 bra 	$L__BB0_16;
	.pragma "used_bytes_mask 1";
	ld.global.u32 	%r70, [%rd9+8];
	ld.global.u32 	%r71, [%rd9+12];
	st.shared.v2.u32 	[%r3+16], {%r70, %r71};
$L__BB0_16:
	add.s64 	%rd10, %rd36, %rd29;
	@%p42 bra 	$L__BB0_18;
	.pragma "used_bytes_mask 1";
	ld.global.u32 	%r72, [%rd10+-8];
	ld.global.u32 	%r73, [%rd10+-4];
	st.shared.v2.u32 	[%r5], {%r72, %r73};
$L__BB0_18:
	@%p43 bra 	$L__BB0_20;
	.pragma "used_bytes_mask 1";
	ld.global.u32 	%r74, [%rd10+8];
	ld.global.u32 	%r75, [%rd10+12];
	st.shared.v2.u32 	[%r5+16], {%r74, %r75};
$L__BB0_20:
	bar.sync 	0;
	@%p44 bra 	$L__BB0_30;
	ld.shared.u32 	%r76, [%r8+12];
	ld.shared.u32 	%r77, [%r5+12];
	add.s32 	%r78, %r77, %r76;
	ld.shared.u32 	%r79, [%r1+4];
	add.s32 	%r80, %r78, %r79;
	ld.shared.u32 	%r81, [%r1+20];
	add.s32 	%r82, %r80, %r81;
	ld.shared.u32 	%r83, [%r8+4];
	add.s32 	%r84, %r82, %r83;
	ld.shared.u32 	%r85, [%r8+20];
	add.s32 	%r86, %r84, %r85;
	ld.shared.u32 	%r87, [%r5+4];
	add.s32 	%r88, %r86, %r87;
	ld.shared.u32 	%r89, [%r5+20];
	add.s32 	%r13, %r88, %r89;
	ld.shared.u32 	%r90, [%r1+12];
	setp.ne.s32 	%p45, %r90, 1;
	@%p45 bra 	$L__BB0_26;
	add.s32 	%r93, %r13, -4;
	setp.gt.u32 	%p48, %r93, -3;
	@%p48 bra 	$L__BB0_24;
	mul.wide.s32 	%rd34, %r2, 8;
	add.s64 	%rd35, %rd7, %rd34;
	mov.b32 	%r95, 0;
	st.global.u32 	[%rd35+4], %r95;
	bra.uni 	$L__BB0_30;
$L__BB0_24:
	mul.wide.s32 	%rd33, %r2, 8;
	add.s64 	%rd11, %rd7, %rd33;
	ld.global.u8 	%rs2, [%rd11];
	setp.ne.s16 	%p49, %rs2, 0;
	@%p49 bra 	$L__BB0_30;
	mov.b32 	%r94, 1;
	st.global.u32 	[%rd11+4], %r94;
	bra.uni 	$L__BB0_30;
$L__BB0_26:
	setp.ne.s32 	%p46, %r13, 3;
	@%p46 bra 	$L__BB0_29;
	mul.wide.s32 	%rd32, %r2, 8;
	add.s64 	%rd12, %rd7, %rd32;
	ld.global.u8 	%rs1, [%rd12];
	setp.ne.s16 	%p47, %rs1, 0;
	@%p47 bra 	$L__BB0_30;
	mov.b32 	%r92, 1;
	st.global.u32 	[%rd12+4], %r92;
	bra.uni 	$L__BB0_30;
$L__BB0_29:
	mul.wide.s32 	%rd30, %r2, 8;
	add.s64 	%rd31, %rd7, %rd30;
	mov.b32 	%r91, 0;
	st.global.u32 	[%rd31+4], %r91;
$L__BB0_30:
	bar.sync 	0;
	setp.lt.s32 	%p50, %r97, %r9;
	selp.b64 	%rd37, %rd36, %rd7, %p50;
	selp.b64 	%rd36, %rd7, %rd36, %p50;
	add.s32 	%r97, %r97, 1;
	add.s32 	%r96, %r96, 1;
	setp.ne.s32 	%p51, %r96, 0;
	@%p51 bra 	$L__BB0_2;
$L__BB0_31:
	ret;

}


// ===== COMPILED SASS (sm_100) =====

	.target	sm_100

	.elftype	@"ET_EXEC"


//--------------------- .note.nv.tkinfo           --------------------------
	.section	.note.nv.tkinfo,"",@"SHT_NOTE"
	.sectionflags	@"SHF_NOTE_NV_TKINFO"
	.tkinfo
        /*0018*/ 	.word	0x00000002
        /*0030*/ 	.string	""
        /*0030*/ 	.string	"ptxas"
        /*0030*/ 	.string	"Cuda compilation tools, release 13.0, V13.0.88"
        /*0030*/ 	.string	"Build cuda_13.0.r13.0/compiler.36424714_0"
        /*0030*/ 	.string	"-arch sm_100 -m 64 "



//--------------------- .note.nv.cuinfo           --------------------------
	.section	.note.nv.cuinfo,"",@"SHT_NOTE"
	.sectionflags	@"SHF_NOTE_NV_CUINFO"
        /*0018*/ 	.short	0x0002
        /*001a*/ 	.short	0x0064
        /*001c*/ 	.short	0x0082
	.zero		2


//--------------------- .nv.info                  --------------------------
	.section	.nv.info,"",@"SHT_CUDA_INFO"
	.align	4


	//----- nvinfo : EIATTR_REGCOUNT
	.align		4
        /*0000*/ 	.byte	0x04, 0x2f
        /*0002*/ 	.short	(.L_1 - .L_0)
	.align		4
.L_0:
        /*0004*/ 	.word	index@(_Z18processGenerationsP4cellS0_iii)
        /*0008*/ 	.word	0x00000028


	//----- nvinfo : EIATTR_FRAME_SIZE
	.align		4
.L_1:
        /*000c*/ 	.byte	0x04, 0x11
        /*000e*/ 	.short	(.L_3 - .L_2)
	.align		4
.L_2:
        /*0010*/ 	.word	index@(_Z18processGenerationsP4cellS0_iii)
        /*0014*/ 	.word	0x00000000


	//----- nvinfo : EIATTR_MIN_STACK_SIZE
	.align		4
.L_3:
        /*0018*/ 	.byte	0x04, 0x12
        /*001a*/ 	.short	(.L_5 - .L_4)
	.align		4
.L_4:
        /*001c*/ 	.word	index@(_Z18processGenerationsP4cellS0_iii)
        /*0020*/ 	.word	0x00000000
.L_5:


//--------------------- .nv.compat                --------------------------
	.section	.nv.compat,"",@"SHT_CUDA_COMPAT_INFO"
	.align	4
        /*0000*/ 	.byte	0x02, 0x09, 0x00, 0x00, 0x02, 0x02, 0x01, 0x00, 0x02, 0x05, 0x05, 0x00, 0x03, 0x07, 0x01, 0x01
        /*0010*/ 	.byte	0x02, 0x03, 0x00, 0x00, 0x02, 0x06, 0x01, 0x00, 0x04, 0x0b, 0x08, 0x00, 0x09, 0x00, 0x00, 0x00
        /*0020*/ 	.byte	0x00, 0x00, 0x00, 0x00


//--------------------- .nv.info._Z18processGenerationsP4cellS0_iii --------------------------
	.section	.nv.info._Z18processGenerationsP4cellS0_iii,"",@"SHT_CUDA_INFO"
	.sectionflags	@""
	.align	4


	//----- nvinfo : EIATTR_CUDA_API_VERSION
	.align		4
        /*0000*/ 	.byte	0x04, 0x37
        /*0002*/ 	.short	(.L_7 - .L_6)
.L_6:
        /*0004*/ 	.word	0x00000082


	//----- nvinfo : EIATTR_KPARAM_INFO
	.align		4
.L_7:
        /*0008*/ 	.byte	0x04, 0x17
        /*000a*/ 	.short	(.L_9 - .L_8)
.L_8:
        /*000c*/ 	.word	0x00000000
        /*0010*/ 	.short	0x0004
        /*0012*/ 	.short	0x0018
        /*0014*/ 	.byte	0x00, 0xf0, 0x11, 0x00


	//----- nvinfo : EIATTR_KPARAM_INFO
	.align		4
.L_9:
        /*0018*/ 	.byte	0x04, 0x17
        /*001a*/ 	.short	(.L_11 - .L_10)
.L_10:
        /*001c*/ 	.word	0x00000000
        /*0020*/ 	.short	0x0003
        /*0022*/ 	.short	0x0014
        /*0024*/ 	.byte	0x00, 0xf0, 0x11, 0x00


	//----- nvinfo : EIATTR_KPARAM_INFO
	.align		4
.L_11:
        /*0028*/ 	.byte	0x04, 0x17
        /*002a*/ 	.short	(.L_13 - .L_12)
.L_12:
        /*002c*/ 	.word	0x00000000
        /*0030*/ 	.short	0x0002
        /*0032*/ 	.short	0x0010
        /*0034*/ 	.byte	0x00, 0xf0, 0x11, 0x00


	//----- nvinfo : EIATTR_KPARAM_INFO
	.align		4
.L_13:
        /*0038*/ 	.byte	0x04, 0x17
        /*003a*/ 	.short	(.L_15 - .L_14)
.L_14:
        /*003c*/ 	.word	0x00000000
        /*0040*/ 	.short	0x0001
        /*0042*/ 	.short	0x0008
        /*0044*/ 	.byte	0x00, 0xf5, 0x21, 0x00


	//----- nvinfo : EIATTR_KPARAM_INFO
	.align		4
.L_15:
        /*0048*/ 	.byte	0x04, 0x17
        /*004a*/ 	.short	(.L_17 - .L_16)
.L_16:
        /*004c*/ 	.word	0x00000000
        /*0050*/ 	.short	0x0000
        /*0052*/ 	.short	0x0000
        /*0054*/ 	.byte	0x00, 0xf5, 0x21, 0x00


	//----- nvinfo : EIATTR_SPARSE_MMA_MASK
	.align		4
.L_17:
        /*0058*/ 	.byte	0x03, 0x50
        /*005a*/ 	.short	0x0000


	//----- nvinfo : EIATTR_MAXREG_COUNT
	.align		4
        /*005c*/ 	.byte	0x03, 0x1b
        /*005e*/ 	.short	0x00ff


	//----- nvinfo : EIATTR_NUM_BARRIERS
	.align		4
        /*0060*/ 	.byte	0x02, 0x4c
        /*0062*/ 	.byte	0x01
	.zero		1


	//----- nvinfo : EIATTR_MERCURY_ISA_VERSION
	.align		4
        /*0064*/ 	.byte	0x03, 0x5f
        /*0066*/ 	.short	0x0101


	//----- nvinfo : EIATTR_UNUSED_LOAD_BYTE_OFFSET
	.align		4
        /*0068*/ 	.byte	0x04, 0x44
        /*006a*/ 	.short	(.L_19 - .L_18)


	//   ....[0]....
.L_18:
        /*006c*/ 	.word	0x000005e0
        /*0070*/ 	.word	0x00000001


	//   ....[1]....
        /*0074*/ 	.word	0x00000600
        /*0078*/ 	.word	0x00000001


	//   ....[2]....
        /*007c*/ 	.word	0x000006e0
        /*0080*/ 	.word	0x00000001


	//   ....[3]....
        /*0084*/ 	.word	0x000006f0
        /*0088*/ 	.word	0x00000001


	//   ....[4]....
        /*008c*/ 	.word	0x00000710
        /*0090*/ 	.word	0x00000001


	//   ....[5]....
        /*0094*/ 	.word	0x00000780
        /*0098*/ 	.word	0x00000001


	//   ....[6]....
        /*009c*/ 	.word	0x000007b0
        /*00a0*/ 	.word	0x00000001


	//   ....[7]....
        /*00a4*/ 	.word	0x000007f0
        /*00a8*/ 	.word	0x00000001


	//   ....[8]....
        /*00ac*/ 	.word	0x00000830
        /*00b0*/ 	.word	0x00000001


	//----- nvinfo : EIATTR_VRC_CTA_INIT_COUNT
	.align		4
.L_19:
        /*00b4*/ 	.byte	0x02, 0x4a
	.zero		1
	.zero		1


	//----- nvinfo : EIATTR_EXIT_INSTR_OFFSETS
	.align		4
        /*00b8*/ 	.byte	0x04, 0x1c
        /*00ba*/ 	.short	(.L_21 - .L_20)


	//   ....[0]....
.L_20:
        /*00bc*/ 	.word	0x00000030


	//   ....[1]....
        /*00c0*/ 	.word	0x00000bf0


	//----- nvinfo : EIATTR_CRS_STACK_SIZE
	.align		4
.L_21:
        /*00c4*/ 	.byte	0x04, 0x1e
        /*00c6*/ 	.short	(.L_23 - .L_22)
.L_22:
        /*00c8*/ 	.word	0x00000000


	//----- nvinfo : EIATTR_CBANK_PARAM_SIZE
	.align		4
.L_23:
        /*00cc*/ 	.byte	0x03, 0x19
        /*00ce*/ 	.short	0x001c


	//----- nvinfo : EIATTR_PARAM_CBANK
	.align		4
        /*00d0*/ 	.byte	0x04, 0x0a
        /*00d2*/ 	.short	(.L_25 - .L_24)
	.align		4
.L_24:
        /*00d4*/ 	.word	index@(.nv.constant0._Z18processGenerationsP4cellS0_iii)
        /*00d8*/ 	.short	0x0380
        /*00da*/ 	.short	0x001c


	//----- nvinfo : EIATTR_SW_WAR
	.align		4
.L_25:
        /*00dc*/ 	.byte	0x04, 0x36
        /*00de*/ 	.short	(.L_27 - .L_26)
.L_26:
        /*00e0*/ 	.word	0x00000008
.L_27:


//--------------------- .nv.callgraph             --------------------------
	.section	.nv.callgraph,"",@"SHT_CUDA_CALLGRAPH"
	.align	4
	.sectionentsize	8
	.align		4
        /*0000*/ 	.word	0x00000000
	.align		4
        /*0004*/ 	.word	0xffffffff
	.align		4
        /*0008*/ 	.word	0x00000000
	.align		4
        /*000c*/ 	.word	0xfffffffe
	.align		4
        /*0010*/ 	.word	0x00000000
	.align		4
        /*0014*/ 	.word	0xfffffffd
	.align		4
        /*0018*/ 	.word	0x00000000
	.align		4
        /*001c*/ 	.word	0xfffffffc


//--------------------- .text._Z18processGenerationsP4cellS0_iii --------------------------
	.section	.text._Z18processGenerationsP4cellS0_iii,"ax",@progbits
	.align	128
        .global         _Z18processGenerationsP4cellS0_iii
        .type           _Z18processGenerationsP4cellS0_iii,@function
        .size           _Z18processGenerationsP4cellS0_iii,(.L_x_6 - _Z18processGenerationsP4cellS0_iii)
        .other          _Z18processGenerationsP4cellS0_iii,@"STO_CUDA_ENTRY STV_DEFAULT"
_Z18processGenerationsP4cellS0_iii:
.text._Z18processGenerationsP4cellS0_iii:
[----:B------:R-:W-:Y:S08]  /*0000*/  LDC R1, c[0x0][0x37c] ;  /* 0x0000df00ff017b82 */ /* 0x000ff00000000800 */
[----:B------:R-:W0:Y:S02]  /*0010*/  LDC R18, c[0x0][0x398] ;  /* 0x0000e600ff127b82 */ /* 0x000e240000000800 */
[----:B0-----:R-:W-:-:S13]  /*0020*/  ISETP.GE.AND P0, PT, R18, 0x1, PT ;  /* 0x000000011200780c */ /* 0x001fda0003f06270 */
[----:B------:R-:W-:Y:S05]  /*0030*/  @!P0 EXIT ;  /* 0x000000000000894d */ /* 0x000fea0003800000 */
[----:B------:R-:W0:Y:S01]  /*0040*/  S2R R14, SR_TID.Y ;  /* 0x00000000000e7919 */ /* 0x000e220000002200 */
[----:B------:R-:W1:Y:S01]  /*0050*/  LDC.64 R4, c[0x0][0x390] ;  /* 0x0000e400ff047b82 */ /* 0x000e620000000a00 */
[----:B------:R-:W0:Y:S01]  /*0060*/  LDCU UR5, c[0x0][0x364] ;  /* 0x00006c80ff0577ac */ /* 0x000e220008000800 */
[----:B------:R-:W0:Y:S01]  /*0070*/  S2R R3, SR_CTAID.Y ;  /* 0x0000000000037919 */ /* 0x000e220000002600 */
[----:B------:R-:W2:Y:S01]  /*0080*/  LDCU UR7, c[0x0][0x380] ;  /* 0x00007000ff0777ac */ /* 0x000ea20008000800 */
[----:B------:R-:W3:Y:S04]  /*0090*/  S2R R12, SR_TID.X ;  /* 0x00000000000c7919 */ /* 0x000ee80000002100 */
[----:B------:R-:W4:Y:S01]  /*00a0*/  S2UR UR4, SR_CTAID.X ;  /* 0x00000000000479c3 */ /* 0x000f220000002500 */
[----:B------:R-:W0:Y:S07]  /*00b0*/  LDCU.64 UR8, c[0x0][0x358] ;  /* 0x00006b00ff0877ac */ /* 0x000e2e0008000a00 */
[----:B------:R-:W4:Y:S08]  /*00c0*/  LDC R15, c[0x0][0x360] ;  /* 0x0000d800ff0f7b82 */ /* 0x000f300000000800 */
[----:B------:R-:W5:Y:S01]  /*00d0*/  S2UR UR6, SR_CgaCtaId ;  /* 0x00000000000679c3 */ /* 0x000f620000008800 */
[----:B-1----:R-:W-:-:S02]  /*00e0*/  VIADD R13, R5, 0xffffffff ;  /* 0xffffffff050d7836 */ /* 0x002fc40000000000 */
[----:B0-----:R-:W-:Y:S01]  /*00f0*/  IMAD R6, R3, UR5, R14 ;  /* 0x0000000503067c24 */ /* 0x001fe2000f8e020e */
[----:B------:R-:W-:Y:S01]  /*0100*/  UIADD3 UR5, UPT, UPT, UR5, -0x1, URZ ;  /* 0xffffffff05057890 */ /* 0x000fe2000fffe0ff */
[----:B------:R-:W-:Y:S02]  /*0110*/  VIADD R3, R4, 0xffffffff ;  /* 0xffffffff04037836 */ /* 0x000fe40000000000 */
[----:B------:R-:W-:Y:S01]  /*0120*/  IMAD R7, R6, R5, RZ ;  /* 0x0000000506077224 */ /* 0x000fe200078e02ff */
[----:B---3--:R-:W-:Y:S01]  /*0130*/  LOP3.LUT P6, RZ, R14, R12, RZ, 0xfc, !PT ;  /* 0x0000000c0eff7212 */ /* 0x008fe200078cfcff */
[----:B----4-:R-:W-:Y:S01]  /*0140*/  IMAD R8, R15, UR4, R12 ;  /* 0x000000040f087c24 */ /* 0x010fe2000f8e020c */
[----:B------:R-:W-:Y:S01]  /*0150*/  ISETP.GE.AND P4, PT, R6, R3, PT ;  /* 0x000000030600720c */ /* 0x000fe20003f86270 */
[----:B------:R-:W-:Y:S01]  /*0160*/  IMAD.IADD R9, R7, 0x1, -R5 ;  /* 0x0000000107097824 */ /* 0x000fe200078e0a05 */
[----:B------:R-:W-:Y:S01]  /*0170*/  ISETP.NE.AND P0, PT, R14, UR5, PT ;  /* 0x000000050e007c0c */ /* 0x000fe2000bf05270 */
[----:B------:R-:W-:Y:S01]  /*0180*/  VIADD R11, R15, 0xffffffff ;  /* 0xffffffff0f0b7836 */ /* 0x000fe20000000000 */
[----:B------:R-:W-:Y:S01]  /*0190*/  SHF.R.S32.HI R10, RZ, 0x1f, R8 ;  /* 0x0000001fff0a7819 */ /* 0x000fe20000011408 */
[----:B------:R-:W-:Y:S01]  /*01a0*/  IMAD R19, R5, 0x2, R9 ;  /* 0x0000000205137824 */ /* 0x000fe200078e0209 */
[C---:B------:R-:W-:Y:S01]  /*01b0*/  IADD3 R3, P2, PT, R8.reuse, R7, RZ ;  /* 0x0000000708037210 */ /* 0x040fe20007f5e0ff */
[C---:B------:R-:W-:Y:S01]  /*01c0*/  IMAD.IADD R32, R8.reuse, 0x1, R7 ;  /* 0x0000000108207824 */ /* 0x040fe200078e0207 */
[----:B------:R-:W-:Y:S01]  /*01d0*/  IADD3 R0, P5, PT, R8, R9, RZ ;  /* 0x0000000908007210 */ /* 0x000fe20007fbe0ff */
[----:B------:R-:W-:Y:S01]  /*01e0*/  VIADD R15, R15, 0x2 ;  /* 0x000000020f0f7836 */ /* 0x000fe20000000000 */
[C---:B------:R-:W-:Y:S01]  /*01f0*/  ISETP.NE.AND P3, PT, R12.reuse, R11, PT ;  /* 0x0000000b0c00720c */ /* 0x040fe20003f65270 */
[----:B------:R-:W-:Y:S01]  /*0200*/  UMOV UR4, 0x400 ;  /* 0x0000040000047882 */ /* 0x000fe20000000000 */
[----:B------:R-:W-:Y:S01]  /*0210*/  ISETP.EQ.AND P0, PT, R12, RZ, !P0 ;  /* 0x000000ff0c00720c */ /* 0x000fe20004702270 */
[----:B-----5:R-:W-:Y:S01]  /*0220*/  ULEA UR4, UR6, UR4, 0x18 ;  /* 0x0000000406047291 */ /* 0x020fe2000f8ec0ff */
[----:B------:R-:W-:-:S02]  /*0230*/  ISETP.GT.AND P1, PT, R8, RZ, !P4 ;  /* 0x000000ff0800720c */ /* 0x000fc40006724270 */
[-C--:B------:R-:W-:Y:S01]  /*0240*/  LEA.HI.X.SX32 R16, R7, R10.reuse, 0x1, P2 ;  /* 0x0000000a07107211 */ /* 0x080fe200010f0eff */
[----:B------:R-:W-:Y:S01]  /*0250*/  IMAD.MOV R7, RZ, RZ, -R18 ;  /* 0x000000ffff077224 */ /* 0x000fe200078e0a12 */
[----:B------:R-:W-:Y:S02]  /*0260*/  IADD3 R2, P2, PT, R8, R19, RZ ;  /* 0x0000001308027210 */ /* 0x000fe40007f5e0ff */
[----:B------:R-:W-:Y:S02]  /*0270*/  LEA.HI.X.SX32 R17, R9, R10, 0x1, P5 ;  /* 0x0000000a09117211 */ /* 0x000fe400028f0eff */
[----:B------:R-:W-:Y:S02]  /*0280*/  ISETP.EQ.AND P3, PT, R14, RZ, !P3 ;  /* 0x000000ff0e00720c */ /* 0x000fe40005f62270 */
[----:B------:R-:W-:Y:S02]  /*0290*/  ISETP.NE.AND P5, PT, R6, RZ, !P4 ;  /* 0x000000ff0600720c */ /* 0x000fe400067a5270 */
[----:B------:R-:W-:-:S02]  /*02a0*/  PLOP3.LUT P0, PT, P0, P1, PT, 0x80, 0x8 ;  /* 0x000000000008781c */ /* 0x000fc40000703070 */
[----:B------:R-:W-:Y:S01]  /*02b0*/  ISETP.GE.AND P1, PT, R8, R5, PT ;  /* 0x000000050800720c */ /* 0x000fe20003f26270 */
[----:B------:R-:W-:Y:S01]  /*02c0*/  IMAD.IADD R5, R32, 0x1, R5 ;  /* 0x0000000120057824 */ /* 0x000fe200078e0205 */
[----:B------:R-:W-:Y:S02]  /*02d0*/  LEA.HI.X.SX32 R19, R19, R10, 0x1, P2 ;  /* 0x0000000a13137211 */ /* 0x000fe400010f0eff */
[----:B------:R-:W-:Y:S02]  /*02e0*/  ISETP.NE.AND P6, PT, R6, RZ, !P6 ;  /* 0x000000ff0600720c */ /* 0x000fe400077c5270 */
[----:B------:R-:W-:Y:S02]  /*02f0*/  ISETP.GE.AND P2, PT, R8, R13, PT ;  /* 0x0000000d0800720c */ /* 0x000fe40003f46270 */
[----:B------:R-:W-:Y:S02]  /*0300*/  ISETP.NE.AND P3, PT, R6, RZ, P3 ;  /* 0x000000ff0600720c */ /* 0x000fe40001f65270 */
[----:B------:R-:W-:-:S02]  /*0310*/  ISETP.GT.AND P5, PT, R8, RZ, P5 ;  /* 0x000000ff0800720c */ /* 0x000fc40002fa4270 */
[----:B------:R-:W-:Y:S01]  /*0320*/  ISETP.LT.AND P1, PT, R6, R4, !P1 ;  /* 0x000000040600720c */ /* 0x000fe20004f21270 */
[----:B------:R-:W-:Y:S01]  /*0330*/  IMAD.IADD R4, R8, 0x1, R9 ;  /* 0x0000000108047824 */ /* 0x000fe200078e0209 */
[----:B------:R-:W-:Y:S01]  /*0340*/  ISETP.EQ.AND P2, PT, R12, R11, !P2 ;  /* 0x0000000b0c00720c */ /* 0x000fe20005742270 */
[----:B------:R-:W0:Y:S01]  /*0350*/  LDC R9, c[0x0][0x384] ;  /* 0x0000e100ff097b82 */ /* 0x000e220000000800 */
[----:B------:R-:W-:Y:S01]  /*0360*/  ISETP.GT.AND P6, PT, R8, RZ, P6 ;  /* 0x000000ff0800720c */ /* 0x000fe200037c4270 */
[----:B------:R-:W-:Y:S01]  /*0370*/  VIADD R6, R18, 0xffffffff ;  /* 0xffffffff12067836 */ /* 0x000fe20000000000 */
[CC--:B------:R-:W-:Y:S02]  /*0380*/  ISETP.LT.AND P5, PT, R8.reuse, R13.reuse, P5 ;  /* 0x0000000d0800720c */ /* 0x0c0fe40002fa1270 */
[----:B------:R-:W-:Y:S01]  /*0390*/  ISETP.LT.AND P3, PT, R8, R13, P3 ;  /* 0x0000000d0800720c */ /* 0x000fe20001f61270 */
[----:B------:R-:W-:Y:S01]  /*03a0*/  IMAD.MOV.U32 R13, RZ, RZ, RZ ;  /* 0x000000ffff0d7224 */ /* 0x000fe200078e00ff */
[----:B------:R-:W-:Y:S01]  /*03b0*/  ISETP.EQ.AND P4, PT, R14, UR5, !P4 ;  /* 0x000000050e007c0c */ /* 0x000fe2000e782270 */
[----:B------:R-:W1:Y:S01]  /*03c0*/  LDC R8, c[0x0][0x388] ;  /* 0x0000e200ff087b82 */ /* 0x000e620000000800 */
[----:B------:R-:W-:Y:S01]  /*03d0*/  IMAD R14, R15, R14, R15 ;  /* 0x0000000e0f0e7224 */ /* 0x000fe200078e020f */
[----:B------:R-:W-:-:S02]  /*03e0*/  P2R R31, PR, RZ, 0x20 ;  /* 0x00000020ff1f7803 */ /* 0x000fc40000000000 */
[----:B------:R-:W-:Y:S01]  /*03f0*/  SHF.L.U64.HI R26, R0, 0x3, R17 ;  /* 0x00000003001a7819 */ /* 0x000fe20000010211 */
[C---:B------:R-:W-:Y:S01]  /*0400*/  IMAD.IADD R10, R15.reuse, 0x1, R14 ;  /* 0x000000010f0a7824 */ /* 0x040fe200078e020e */
[----:B------:R-:W-:Y:S01]  /*0410*/  P2R R33, PR, RZ, 0x40 ;  /* 0x00000040ff217803 */ /* 0x000fe20000000000 */
[----:B------:R-:W-:Y:S01]  /*0420*/  IMAD.IADD R27, R14, 0x1, R12 ;  /* 0x000000010e1b7824 */ /* 0x000fe200078e020c */
[----:B------:R-:W3:Y:S01]  /*0430*/  LDC R11, c[0x0][0x38c] ;  /* 0x0000e300ff0b7b82 */ /* 0x000ee20000000800 */
[----:B------:R-:W-:Y:S01]  /*0440*/  IMAD.SHL.U32 R18, R10, 0x8, RZ ;  /* 0x000000080a127824 */ /* 0x000fe200078e00ff */
[----:B------:R-:W-:Y:S01]  /*0450*/  LEA R12, R12, UR4, 0x3 ;  /* 0x000000040c0c7c11 */ /* 0x000fe2000f8e18ff */
[----:B--2---:R-:W-:Y:S01]  /*0460*/  IMAD.U32 R10, RZ, RZ, UR7 ;  /* 0x00000007ff0a7e24 */ /* 0x004fe2000f8e00ff */
[----:B------:R-:W-:Y:S01]  /*0470*/  LEA R14, R14, UR4, 0x3 ;  /* 0x000000040e0e7c11 */ /* 0x000fe2000f8e18ff */
[--C-:B------:R-:W-:Y:S01]  /*0480*/  IMAD R21, R15, -0x10, R18.reuse ;  /* 0xfffffff00f157824 */ /* 0x100fe200078e0212 */
[----:B------:R-:W-:Y:S01]  /*0490*/  LEA R27, R27, UR4, 0x3 ;  /* 0x000000041b1b7c11 */ /* 0x000fe2000f8e18ff */
[C---:B------:R-:W-:Y:S01]  /*04a0*/  IMAD.IADD R15, R12.reuse, 0x1, R18 ;  /* 0x000000010c0f7824 */ /* 0x040fe200078e0212 */
[----:B------:R-:W-:Y:S01]  /*04b0*/  SHF.L.U64.HI R16, R3, 0x3, R16 ;  /* 0x0000000303107819 */ /* 0x000fe20000010210 */
[----:B------:R-:W-:Y:S01]  /*04c0*/  IMAD.IADD R17, R12, 0x1, R21 ;  /* 0x000000010c117824 */ /* 0x000fe200078e0215 */
[----:B------:R-:W-:-:S02]  /*04d0*/  SHF.L.U64.HI R30, R2, 0x3, R19 ;  /* 0x00000003021e7819 */ /* 0x000fc40000010213 */
[----:B------:R-:W-:-:S13]  /*04e0*/  PLOP3.LUT P5, PT, P2, P4, PT, 0x80, 0x8 ;  /* 0x000000000008781c */ /* 0x000fda00017a9070 */
.L_x_4:
[----:B------:R-:W2:Y:S01]  /*04f0*/  S2R R19, SR_TID.Y ;  /* 0x0000000000137919 */ /* 0x000ea20000002200 */
[----:B------:R-:W2:Y:S01]  /*0500*/  S2UR UR4, SR_CTAID.Y ;  /* 0x00000000000479c3 */ /* 0x000ea20000002600 */
[----:B------:R-:W-:-:S07]  /*0510*/  P2R R34, PR, RZ, 0x20 ;  /* 0x00000020ff227803 */ /* 0x000fce0000000000 */
[----:B------:R-:W2:Y:S01]  /*0520*/  LDC R18, c[0x0][0x364] ;  /* 0x0000d900ff127b82 */ /* 0x000ea20000000800 */
[----:B------:R-:W4:Y:S01]  /*0530*/  S2R R36, SR_TID.X ;  /* 0x0000000000247919 */ /* 0x000f220000002100 */
[----:B------:R-:W-:Y:S01]  /*0540*/  ISETP.NE.AND P5, PT, R33, RZ, PT ;  /* 0x000000ff2100720c */ /* 0x000fe20003fa5270 */
[----:B--2---:R-:W-:-:S05]  /*0550*/  IMAD R18, R18, UR4, R19 ;  /* 0x0000000412127c24 */ /* 0x004fca000f8e0213 */
[----:B------:R-:W-:Y:S01]  /*0560*/  ISETP.NE.AND P6, PT, R18, RZ, PT ;  /* 0x000000ff1200720c */ /* 0x000fe20003fc5270 */
[----:B------:R-:W-:-:S03]  /*0570*/  @P1 IMAD.MOV.U32 R18, RZ, RZ, R10 ;  /* 0x000000ffff121224 */ /* 0x000fc600078e000a */
[----:B------:R-:W-:Y:S01]  /*0580*/  ISETP.NE.OR P6, PT, R19, RZ, !P6 ;  /* 0x000000ff1300720c */ /* 0x000fe200077c5670 */
[----:B0-----:R-:W-:Y:S02]  /*0590*/  @P1 IMAD.MOV.U32 R19, RZ, RZ, R9 ;  /* 0x000000ffff131224 */ /* 0x001fe400078e0009 */
[----:B------:R-:W-:-:S10]  /*05a0*/  @P1 IMAD.WIDE R28, R32, 0x8, R18 ;  /* 0x00000008201c1825 */ /* 0x000fd400078e0212 */
[----:B------:R-:W-:Y:S02]  /*05b0*/  @!P6 IMAD.MOV.U32 R18, RZ, RZ, R10 ;  /* 0x000000ffff12e224 */ /* 0x000fe400078e000a */
[----:B------:R-:W-:Y:S02]  /*05c0*/  @!P6 IMAD.MOV.U32 R19, RZ, RZ, R9 ;  /* 0x000000ffff13e224 */ /* 0x000fe400078e0009 */
[----:B------:R-:W-:Y:S02]  /*05d0*/  @!P6 IMAD.WIDE R22, R4, 0x8, R18 ;  /* 0x000000080416e825 */ /* 0x000fe400078e0212 */
[----:B------:R-:W2:Y:S04]  /*05e0*/  @P1 LDG.E R18, desc[UR8][R28.64] ;  /* 0x000000081c121981 */ /* 0x000ea8000c1e1900 */
[----:B------:R-:W2:Y:S04]  /*05f0*/  @P1 LDG.E R19, desc[UR8][R28.64+0x4] ;  /* 0x000004081c131981 */ /* 0x000ea8000c1e1900 */
[----:B-1-3--:R-:W5:Y:S04]  /*0600*/  @!P6 LDG.E R20, desc[UR8][R22.64] ;  /* 0x000000081614e981 */ /* 0x00af68000c1e1900 */
[----:B------:R-:W5:Y:S01]  /*0610*/  @!P6 LDG.E R21, desc[UR8][R22.64+0x4] ;  /* 0x000004081615e981 */ /* 0x000f62000c1e1900 */
[----:B------:R-:W4:Y:S08]  /*0620*/  S2UR UR4, SR_CTAID.X ;  /* 0x00000000000479c3 */ /* 0x000f300000002500 */
[----:B------:R-:W4:Y:S02]  /*0630*/  LDC R35, c[0x0][0x360] ;  /* 0x0000d800ff237b82 */ /* 0x000f240000000800 */
[----:B----4-:R-:W-:Y:S01]  /*0640*/  IMAD R35, R35, UR4, R36 ;  /* 0x0000000423237c24 */ /* 0x010fe2000f8e0224 */
[----:B--2---:R0:W-:Y:S04]  /*0650*/  @P1 STS.64 [R27+0x8], R18 ;  /* 0x000008121b001388 */ /* 0x0041e80000000a00 */
[----:B-----5:R2:W-:Y:S01]  /*0660*/  @!P6 STS.64 [R12+0x8], R20 ;  /* 0x000008140c00e388 */ /* 0x0205e20000000a00 */
[----:B------:R-:W-:Y:S01]  /*0670*/  LEA R24, P6, R3, R10, 0x3 ;  /* 0x0000000a03187211 */ /* 0x000fe200078c18ff */
[----:B0-----:R-:W-:-:S04]  /*0680*/  @P4 IMAD.MOV.U32 R18, RZ, RZ, R10 ;  /* 0x000000ffff124224 */ /* 0x001fc800078e000a */
[----:B------:R-:W-:Y:S01]  /*0690*/  IMAD.X R25, R9, 0x1, R16, P6 ;  /* 0x0000000109197824 */ /* 0x000fe200030e0610 */
[----:B------:R-:W-:Y:S01]  /*06a0*/  ISETP.GE.AND P6, PT, R35, 0x1, PT ;  /* 0x000000012300780c */ /* 0x000fe20003fc6270 */
[----:B------:R-:W-:-:S03]  /*06b0*/  @P4 IMAD.MOV.U32 R19, RZ, RZ, R9 ;  /* 0x000000ffff134224 */ /* 0x000fc600078e0009 */
[----:B------:R-:W-:Y:S01]  /*06c0*/  ISETP.NE.OR P6, PT, R36, RZ, !P6 ;  /* 0x000000ff2400720c */ /* 0x000fe200077c5670 */
[----:B------:R-:W-:Y:S01]  /*06d0*/  @P4 IMAD.WIDE R22, R5, 0x8, R18 ;  /* 0x0000000805164825 */ /* 0x000fe200078e0212 */
[----:B------:R-:W4:Y:S04]  /*06e0*/  @P2 LDG.E R28, desc[UR8][R24.64+0x8] ;  /* 0x00000808181c2981 */ /* 0x000f28000c1e1900 */
[----:B------:R-:W5:Y:S04]  /*06f0*/  @P4 LDG.E R18, desc[UR8][R22.64] ;  /* 0x0000000816124981 */ /* 0x000f68000c1e1900 */
[----:B------:R-:W5:Y:S04]  /*0700*/  @P4 LDG.E R19, desc[UR8][R22.64+0x4] ;  /* 0x0000040816134981 */ /* 0x000f68000c1e1900 */
[----:B--2---:R-:W2:Y:S04]  /*0710*/  @!P6 LDG.E R20, desc[UR8][R24.64+-0x8] ;  /* 0xfffff8081814e981 */ /* 0x004ea8000c1e1900 */
[----:B------:R-:W2:Y:S04]  /*0720*/  @!P6 LDG.E R21, desc[UR8][R24.64+-0x4] ;  /* 0xfffffc081815e981 */ /* 0x000ea8000c1e1900 */
[----:B------:R-:W4:Y:S04]  /*0730*/  @P2 LDG.E R29, desc[UR8][R24.64+0xc] ;  /* 0x00000c08181d2981 */ /* 0x000f28000c1e1900 */
[----:B-----5:R0:W-:Y:S04]  /*0740*/  @P4 STS.64 [R15+0x8], R18 ;  /* 0x000008120f004388 */ /* 0x0201e80000000a00 */
[----:B--2---:R2:W-:Y:S01]  /*0750*/  @!P6 STS.64 [R14], R20 ;  /* 0x000000140e00e388 */ /* 0x0045e20000000a00 */
[----:B------:R-:W-:-:S05]  /*0760*/  LEA R36, P6, R0, R10, 0x3 ;  /* 0x0000000a00247211 */ /* 0x000fca00078c18ff */
[----:B------:R-:W-:-:S05]  /*0770*/  IMAD.X R37, R9, 0x1, R26, P6 ;  /* 0x0000000109257824 */ /* 0x000fca00030e061a */
[----:B------:R-:W5:Y:S04]  /*0780*/  @P5 LDG.E R22, desc[UR8][R36.64+-0x8] ;  /* 0xfffff80824165981 */ /* 0x000f68000c1e1900 */
[----:B------:R-:W5:Y:S04]  /*0790*/  @P5 LDG.E R23, desc[UR8][R36.64+-0x4] ;  /* 0xfffffc0824175981 */ /* 0x000f68000c1e1900 */
[----:B----4-:R-:W-:Y:S04]  /*07a0*/  @P2 STS.64 [R27+0x10], R28 ;  /* 0x0000101c1b002388 */ /* 0x010fe80000000a00 */
[----:B------:R-:W4:Y:S04]  /*07b0*/  @P3 LDG.E R24, desc[UR8][R36.64+0x8] ;  /* 0x0000080824183981 */ /* 0x000f28000c1e1900 */
[----:B------:R1:W4:Y:S02]  /*07c0*/  @P3 LDG.E R25, desc[UR8][R36.64+0xc] ;  /* 0x00000c0824193981 */ /* 0x000324000c1e1900 */
[----:B-1----:R-:W-:-:S05]  /*07d0*/  LEA R36, P6, R2, R10, 0x3 ;  /* 0x0000000a02247211 */ /* 0x002fca00078c18ff */
[----:B------:R-:W-:-:S05]  /*07e0*/  IMAD.X R37, R9, 0x1, R30, P6 ;  /* 0x0000000109257824 */ /* 0x000fca00030e061e */
[----:B0-----:R-:W3:Y:S04]  /*07f0*/  @P0 LDG.E R18, desc[UR8][R36.64+-0x8] ;  /* 0xfffff80824120981 */ /* 0x001ee8000c1e1900 */
[----:B------:R-:W3:Y:S04]  /*0800*/  @P0 LDG.E R19, desc[UR8][R36.64+-0x4] ;  /* 0xfffffc0824130981 */ /* 0x000ee8000c1e1900 */
[----:B-----5:R-:W-:Y:S01]  /*0810*/  @P5 STS.64 [R17], R22 ;  /* 0x0000001611005388 */ /* 0x020fe20000000a00 */
[----:B------:R-:W-:-:S13]  /*0820*/  ISETP.NE.AND P5, PT, R34, RZ, PT ;  /* 0x000000ff2200720c */ /* 0x000fda0003fa5270 */
[----:B--2---:R-:W2:Y:S04]  /*0830*/  @P5 LDG.E R20, desc[UR8][R36.64+0x8] ;  /* 0x0000080824145981 */ /* 0x004ea8000c1e1900 */
[----:B------:R-:W2:Y:S01]  /*0840*/  @P5 LDG.E R21, desc[UR8][R36.64+0xc] ;  /* 0x00000c0824155981 */ /* 0x000ea2000c1e1900 */
[----:B------:R-:W-:Y:S01]  /*0850*/  ISETP.NE.AND P6, PT, R31, RZ, PT ;  /* 0x000000ff1f00720c */ /* 0x000fe20003fc5270 */
[----:B------:R-:W-:Y:S02]  /*0860*/  BSSY.RECONVERGENT B0, `(.L_x_0) ;  /* 0x000002e000007945 */ /* 0x000fe40003800200 */
[----:B----4-:R-:W-:Y:S04]  /*0870*/  @P3 STS.64 [R12+0x10], R24 ;  /* 0x000010180c003388 */ /* 0x010fe80000000a00 */
[----:B---3--:R0:W-:Y:S02]  /*0880*/  @P0 STS.64 [R15], R18 ;  /* 0x000000120f000388 */ /* 0x0081e40000000a00 */
[----:B0-----:R-:W-:-:S02]  /*0890*/  IMAD.MOV.U32 R18, RZ, RZ, R8 ;  /* 0x000000ffff127224 */ /* 0x001fc400078e0008 */
[----:B------:R-:W-:Y:S01]  /*08a0*/  IMAD.MOV.U32 R19, RZ, RZ, R11 ;  /* 0x000000ffff137224 */ /* 0x000fe200078e000b */
[----:B--2---:R0:W-:Y:S01]  /*08b0*/  @P5 STS.64 [R15+0x10], R20 ;  /* 0x000010140f005388 */ /* 0x0041e20000000a00 */
[----:B------:R-:W-:Y:S06]  /*08c0*/  BAR.SYNC.DEFER_BLOCKING 0x0 ;  /* 0x0000000000007b1d */ /* 0x000fec0000010000 */
[----:B------:R-:W-:Y:S05]  /*08d0*/  @!P6 BRA `(.L_x_1) ;  /* 0x000000000098e947 */ /* 0x000fea0003800000 */
[----:B------:R-:W-:Y:S04]  /*08e0*/  LDS R8, [R17+0xc] ;  /* 0x00000c0011087984 */ /* 0x000fe80000000800 */
[----:B------:R-:W-:Y:S04]  /*08f0*/  LDS R11, [R15+0xc] ;  /* 0x00000c000f0b7984 */ /* 0x000fe80000000800 */
[----:B0-----:R-:W0:Y:S04]  /*0900*/  LDS R20, [R27+0x4] ;  /* 0x000004001b147984 */ /* 0x001e280000000800 */
[----:B------:R-:W-:Y:S04]  /*0910*/  LDS R21, [R27+0x14] ;  /* 0x000014001b157984 */ /* 0x000fe80000000800 */
[----:B------:R-:W1:Y:S01]  /*0920*/  LDS R22, [R17+0x4] ;  /* 0x0000040011167984 */ /* 0x000e620000000800 */
[----:B0-----:R-:W-:-:S03]  /*0930*/  IADD3 R8, PT, PT, R20, R11, R8 ;  /* 0x0000000b14087210 */ /* 0x001fc60007ffe008 */
[----:B------:R-:W-:Y:S04]  /*0940*/  LDS R11, [R17+0x14] ;  /* 0x00001400110b7984 */ /* 0x000fe80000000800 */
[----:B------:R-:W0:Y:S01]  /*0950*/  LDS R20, [R15+0x4] ;  /* 0x000004000f147984 */ /* 0x000e220000000800 */
[----:B-1----:R-:W-:-:S03]  /*0960*/  IADD3 R8, PT, PT, R22, R8, R21 ;  /* 0x0000000816087210 */ /* 0x002fc60007ffe015 */
[----:B------:R-:W1:Y:S04]  /*0970*/  LDS R22, [R27+0xc] ;  /* 0x00000c001b167984 */ /* 0x000e680000000800 */
[----:B------:R-:W2:Y:S01]  /*0980*/  LDS R21, [R15+0x14] ;  /* 0x000014000f157984 */ /* 0x000ea20000000800 */
[----:B0-----:R-:W-:Y:S02]  /*0990*/  IADD3 R8, PT, PT, R20, R8, R11 ;  /* 0x0000000814087210 */ /* 0x001fe40007ffe00b */
[----:B-1----:R-:W-:-:S03]  /*09a0*/  ISETP.NE.AND P6, PT, R22, 0x1, PT ;  /* 0x000000011600780c */ /* 0x002fc60003fc5270 */
[----:B--2---:R-:W-:-:S10]  /*09b0*/  IMAD.IADD R8, R8, 0x1, R21 ;  /* 0x0000000108087824 */ /* 0x004fd400078e0215 */
[----:B------:R-:W-:Y:S05]  /*09c0*/  @P6 BRA `(.L_x_2) ;  /* 0x0000000000306947 */ /* 0x000fea0003800000 */
[----:B------:R-:W-:-:S05]  /*09d0*/  VIADD R8, R8, 0xfffffffc ;  /* 0xfffffffc08087836 */ /* 0x000fca0000000000 */
[----:B------:R-:W-:-:S13]  /*09e0*/  ISETP.GT.U32.AND P6, PT, R8, -0x3, PT ;  /* 0xfffffffd0800780c */ /* 0x000fda0003fc4070 */
[----:B------:R-:W-:-:S05]  /*09f0*/  @!P6 IMAD.WIDE R20, R32, 0x8, R18 ;  /* 0x000000082014e825 */ /* 0x000fca00078e0212 */
[----:B------:R3:W-:Y:S01]  /*0a00*/  @!P6 STG.E desc[UR8][R20.64+0x4], RZ ;  /* 0x000004ff1400e986 */ /* 0x0007e2000c101908 */
[----:B------:R-:W-:Y:S05]  /*0a10*/  @!P6 BRA `(.L_x_1) ;  /* 0x000000000048e947 */ /* 0x000fea0003800000 */
[----:B---3--:R-:W-:-:S05]  /*0a20*/  IMAD.WIDE R20, R32, 0x8, R18 ;  /* 0x0000000820147825 */ /* 0x008fca00078e0212 */
[----:B------:R-:W2:Y:S02]  /*0a30*/  LDG.E.U8 R8, desc[UR8][R20.64] ;  /* 0x0000000814087981 */ /* 0x000ea4000c1e1100 */
[----:B--2---:R-:W-:-:S13]  /*0a40*/  ISETP.NE.AND P6, PT, R8, RZ, PT ;  /* 0x000000ff0800720c */ /* 0x004fda0003fc5270 */
[----:B------:R-:W-:Y:S05]  /*0a50*/  @P6 BRA `(.L_x_1) ;  /* 0x0000000000386947 */ /* 0x000fea0003800000 */
[----:B------:R-:W-:-:S05]  /*0a60*/  IMAD.MOV.U32 R11, RZ, RZ, 0x1 ;  /* 0x00000001ff0b7424 */ /* 0x000fca00078e00ff */
[----:B------:R4:W-:Y:S01]  /*0a70*/  STG.E desc[UR8][R20.64+0x4], R11 ;  /* 0x0000040b14007986 */ /* 0x0009e2000c101908 */
[----:B------:R-:W-:Y:S05]  /*0a80*/  BRA `(.L_x_1) ;  /* 0x00000000002c7947 */ /* 0x000fea0003800000 */
.L_x_2:
[----:B------:R-:W-:-:S13]  /*0a90*/  ISETP.NE.AND P6, PT, R8, 0x3, PT ;  /* 0x000000030800780c */ /* 0x000fda0003fc5270 */
[----:B------:R-:W-:Y:S05]  /*0aa0*/  @P6 BRA `(.L_x_3) ;  /* 0x00000000001c6947 */ /* 0x000fea0003800000 */
[----:B------:R-:W-:-:S05]  /*0ab0*/  IMAD.WIDE R20, R32, 0x8, R18 ;  /* 0x0000000820147825 */ /* 0x000fca00078e0212 */
[----:B------:R-:W2:Y:S02]  /*0ac0*/  LDG.E.U8 R8, desc[UR8][R20.64] ;  /* 0x0000000814087981 */ /* 0x000ea4000c1e1100 */
[----:B--2---:R-:W-:-:S13]  /*0ad0*/  ISETP.NE.AND P6, PT, R8, RZ, PT ;  /* 0x000000ff0800720c */ /* 0x004fda0003fc5270 */
[----:B------:R-:W-:Y:S05]  /*0ae0*/  @P6 BRA `(.L_x_1) ;  /* 0x0000000000146947 */ /* 0x000fea0003800000 */
[----:B------:R-:W-:-:S05]  /*0af0*/  IMAD.MOV.U32 R11, RZ, RZ, 0x1 ;  /* 0x00000001ff0b7424 */ /* 0x000fca00078e00ff */
[----:B------:R2:W-:Y:S01]  /*0b00*/  STG.E desc[UR8][R20.64+0x4], R11 ;  /* 0x0000040b14007986 */ /* 0x0005e2000c101908 */
[----:B------:R-:W-:Y:S05]  /*0b10*/  BRA `(.L_x_1) ;  /* 0x0000000000087947 */ /* 0x000fea0003800000 */
.L_x_3:
[----:B------:R-:W-:-:S05]  /*0b20*/  IMAD.WIDE R20, R32, 0x8, R18 ;  /* 0x0000000820147825 */ /* 0x000fca00078e0212 */
[----:B------:R1:W-:Y:S02]  /*0b30*/  STG.E desc[UR8][R20.64+0x4], RZ ;  /* 0x000004ff14007986 */ /* 0x0003e4000c101908 */
.L_x_1:
[----:B------:R-:W-:Y:S05]  /*0b40*/  BSYNC.RECONVERGENT B0 ;  /* 0x0000000000007941 */ /* 0x000fea0003800200 */
.L_x_0:
[----:B------:R-:W-:Y:S01]  /*0b50*/  BAR.SYNC.DEFER_BLOCKING 0x0 ;  /* 0x0000000000007b1d */ /* 0x000fe20000010000 */
[----:B------:R-:W-:Y:S01]  /*0b60*/  ISETP.GE.AND P6, PT, R13, R6, PT ;  /* 0x000000060d00720c */ /* 0x000fe20003fc6270 */
[----:B------:R-:W-:Y:S02]  /*0b70*/  VIADD R7, R7, 0x1 ;  /* 0x0000000107077836 */ /* 0x000fe40000000000 */
[----:B------:R-:W-:Y:S01]  /*0b80*/  VIADD R13, R13, 0x1 ;  /* 0x000000010d0d7836 */ /* 0x000fe20000000000 */
[----:B------:R-:W-:Y:S02]  /*0b90*/  SEL R8, R10, R18, !P6 ;  /* 0x000000120a087207 */ /* 0x000fe40007000000 */
[----:B--2-4-:R-:W-:Y:S02]  /*0ba0*/  SEL R11, R9, R19, !P6 ;  /* 0x00000013090b7207 */ /* 0x014fe40007000000 */
[----:B------:R-:W-:Y:S02]  /*0bb0*/  SEL R10, R18, R10, !P6 ;  /* 0x0000000a120a7207 */ /* 0x000fe40007000000 */
[----:B------:R-:W-:-:S02]  /*0bc0*/  SEL R9, R19, R9, !P6 ;  /* 0x0000000913097207 */ /* 0x000fc40007000000 */
[----:B------:R-:W-:-:S13]  /*0bd0*/  ISETP.NE.AND P6, PT, R7, RZ, PT ;  /* 0x000000ff0700720c */ /* 0x000fda0003fc5270 */
[----:B------:R-:W-:Y:S05]  /*0be0*/  @P6 BRA `(.L_x_4) ;  /* 0xfffffff800406947 */ /* 0x000fea000383ffff */
[----:B------:R-:W-:Y:S05]  /*0bf0*/  EXIT ;  /* 0x000000000000794d */ /* 0x000fea0003800000 */
.L_x_5:
[----:B------:R-:W-:-:S00]  /*0c00*/  BRA `(.L_x_5) ;  /* 0xfffffffc00fc7947 */ /* 0x000fc0000383ffff */
[----:B------:R-:W-:-:S00]  /*0c10*/  NOP ;  /* 0x0000000000007918 */ /* 0x000fc00000000000 */
        /* <DEDUP_REMOVED lines=14> */
.L_x_6:


//--------------------- .nv.shared._Z18processGenerationsP4cellS0_iii --------------------------
	.section	.nv.shared._Z18processGenerationsP4cellS0_iii,"aw",@nobits
	.sectionflags	@""
	.align	16
	.zero		1024


//--------------------- .nv.shared.reserved.0     --------------------------
	.section	.nv.shared.reserved.0,"aw",@nobits
	.weak		__nv_reservedSMEM_offset_0_alias
	.size		__nv_reservedSMEM_offset_0_alias, 0, 64
	.other		__nv_reservedSMEM_offset_0_alias,@"STO_CUDA_RESERVED_SHARED STV_DEFAULT"
__nv_reservedSMEM_offset_0_alias:
	.zero		0
	.zero		64


//--------------------- .nv.constant0._Z18processGenerationsP4cellS0_iii --------------------------
	.section	.nv.constant0._Z18processGenerationsP4cellS0_iii,"a",@progbits
	.sectionflags	@""
	.align	4
.nv.constant0._Z18processGenerationsP4cellS0_iii:
	.zero		924


//--------------------- SYMBOLS --------------------------

	.type		.nv.reservedSmem.offset0,@object
	.size		.nv.reservedSmem.offset0,0x4
	.type		.nv.reservedSmem.cap,@object
	.size		.nv.reservedSmem.cap,0x4
